//
// Generated by NVIDIA NVVM Compiler
//
// Compiler Build ID: CL-36424714
// Cuda compilation tools, release 13.0, V13.0.88
// Based on NVVM 20.0.0
//

.version 9.0
.target sm_100
.address_size 64

	// .globl	_Z7iterateiiiiPii

.visible .entry _Z7iterateiiiiPii(
	.param .u32 _Z7iterateiiiiPii_param_0,
	.param .u32 _Z7iterateiiiiPii_param_1,
	.param .u32 _Z7iterateiiiiPii_param_2,
	.param .u32 _Z7iterateiiiiPii_param_3,
	.param .u64 .ptr .align 1 _Z7iterateiiiiPii_param_4,
	.param .u32 _Z7iterateiiiiPii_param_5
)
{
	.reg .pred 	%p<7>;
	.reg .b32 	%r<26>;
	.reg .b32 	%f<31>;
	.reg .b64 	%rd<5>;

	ld.param.u32 	%r5, [_Z7iterateiiiiPii_param_0];
	ld.param.u32 	%r6, [_Z7iterateiiiiPii_param_1];
	ld.param.u32 	%r7, [_Z7iterateiiiiPii_param_2];
	ld.param.u32 	%r10, [_Z7iterateiiiiPii_param_3];
	ld.param.u64 	%rd1, [_Z7iterateiiiiPii_param_4];
	ld.param.u32 	%r9, [_Z7iterateiiiiPii_param_5];
	mov.u32 	%r11, %ctaid.x;
	mov.u32 	%r12, %ntid.x;
	mov.u32 	%r13, %tid.x;
	mad.lo.s32 	%r1, %r11, %r12, %r13;
	mov.u32 	%r14, %ctaid.y;
	mov.u32 	%r15, %ntid.y;
	mov.u32 	%r16, %tid.y;
	mad.lo.s32 	%r17, %r14, %r15, %r16;
	setp.ge.s32 	%p1, %r1, %r7;
	setp.ge.s32 	%p2, %r17, %r10;
	or.pred  	%p3, %p1, %p2;
	@%p3 bra 	$L__BB0_4;
	add.s32 	%r19, %r7, -1;
	cvt.rn.f32.s32 	%f7, %r19;
	mov.f32 	%f8, 0f40800000;
	div.rn.f32 	%f9, %f8, %f7;
	cvt.rn.f32.u32 	%f10, %r17;
	fma.rn.f32 	%f29, %f9, %f10, 0fC0000000;
	add.s32 	%r20, %r10, -1;
	cvt.rn.f32.u32 	%f11, %r20;
	div.rn.f32 	%f12, %f8, %f11;
	cvt.rn.f32.s32 	%f13, %r1;
	sub.f32 	%f14, %f13, %f11;
	mul.f32 	%f15, %f12, %f14;
	mov.f32 	%f16, 0fC0000000;
	sub.f32 	%f30, %f16, %f15;
	mov.b32 	%r25, 0;
$L__BB0_2:
	mov.u32 	%r3, %r25;
	mul.f32 	%f17, %f29, %f29;
	mul.f32 	%f18, %f30, %f30;
	sub.f32 	%f19, %f17, %f18;
	add.f32 	%f5, %f19, 0fBF4CCCCD;
	add.f32 	%f20, %f29, %f29;
	fma.rn.f32 	%f30, %f20, %f30, 0f3E1FBE77;
	mul.f32 	%f21, %f5, %f5;
	fma.rn.f32 	%f22, %f30, %f30, %f21;
	add.s32 	%r25, %r3, 1;
	setp.lt.f32 	%p4, %f22, 0f40800000;
	setp.lt.s32 	%p5, %r25, %r9;
	and.pred  	%p6, %p4, %p5;
	mov.f32 	%f29, %f5;
	@%p6 bra 	$L__BB0_2;
	cvt.rn.f32.s32 	%f23, %r6;
	sub.s32 	%r21, %r5, %r6;
	cvt.rn.f32.s32 	%f24, %r21;
	add.s32 	%r22, %r9, -1;
	cvt.rn.f32.s32 	%f25, %r22;
	div.rn.f32 	%f26, %f24, %f25;
	cvt.rn.f32.u32 	%f27, %r3;
	fma.rn.f32 	%f28, %f26, %f27, %f23;
	cvt.rzi.s32.f32 	%r23, %f28;
	mad.lo.s32 	%r24, %r10, %r1, %r17;
	cvta.to.global.u64 	%rd2, %rd1;
	mul.wide.s32 	%rd3, %r24, 4;
	add.s64 	%rd4, %rd2, %rd3;
	st.global.u32 	[%rd4], %r23;
$L__BB0_4:
	ret;

}


// ===== COMPILED SASS (sm_100) =====

	.target	sm_100

	.elftype	@"ET_EXEC"


//--------------------- .note.nv.tkinfo           --------------------------
	.section	.note.nv.tkinfo,"",@"SHT_NOTE"
	.sectionflags	@"SHF_NOTE_NV_TKINFO"
	.tkinfo
        /*0018*/ 	.word	0x00000002
        /*0030*/ 	.string	""
        /*0030*/ 	.string	"ptxas"
        /*0030*/ 	.string	"Cuda compilation tools, release 13.0, V13.0.88"
        /*0030*/ 	.string	"Build cuda_13.0.r13.0/compiler.36424714_0"
        /*0030*/ 	.string	"-arch sm_100 -m 64 "



//--------------------- .note.nv.cuinfo           --------------------------
	.section	.note.nv.cuinfo,"",@"SHT_NOTE"
	.sectionflags	@"SHF_NOTE_NV_CUINFO"
        /*0018*/ 	.short	0x0002
        /*001a*/ 	.short	0x0064
        /*001c*/ 	.short	0x0082
	.zero		2


//--------------------- .nv.info                  --------------------------
	.section	.nv.info,"",@"SHT_CUDA_INFO"
	.align	4


	//----- nvinfo : EIATTR_REGCOUNT
	.align		4
        /*0000*/ 	.byte	0x04, 0x2f
        /*0002*/ 	.short	(.L_1 - .L_0)
	.align		4
.L_0:
        /*0004*/ 	.word	index@(_Z7iterateiiiiPii)
        /*0008*/ 	.word	0x00000014


	//----- nvinfo : EIATTR_FRAME_SIZE
	.align		4
.L_1:
        /*000c*/ 	.byte	0x04, 0x11
        /*000e*/ 	.short	(.L_3 - .L_2)
	.align		4
.L_2:
        /*0010*/ 	.word	index@($__internal_0_$__cuda_sm3x_div_rn_noftz_f32_slowpath)
        /*0014*/ 	.word	0x00000000


	//----- nvinfo : EIATTR_FRAME_SIZE
	.align		4
.L_3:
        /*0018*/ 	.byte	0x04, 0x11
        /*001a*/ 	.short	(.L_5 - .L_4)
	.align		4
.L_4:
        /*001c*/ 	.word	index@(_Z7iterateiiiiPii)
        /*0020*/ 	.word	0x00000000


	//----- nvinfo : EIATTR_MIN_STACK_SIZE
	.align		4
.L_5:
        /*0024*/ 	.byte	0x04, 0x12
        /*0026*/ 	.short	(.L_7 - .L_6)
	.align		4
.L_6:
        /*0028*/ 	.word	index@(_Z7iterateiiiiPii)
        /*002c*/ 	.word	0x00000000
.L_7:


//--------------------- .nv.compat                --------------------------
	.section	.nv.compat,"",@"SHT_CUDA_COMPAT_INFO"
	.align	4
        /*0000*/ 	.byte	0x02, 0x09, 0x00, 0x00, 0x02, 0x02, 0x01, 0x00, 0x02, 0x05, 0x05, 0x00, 0x03, 0x07, 0x01, 0x01
        /*0010*/ 	.byte	0x02, 0x03, 0x00, 0x00, 0x02, 0x06, 0x01, 0x00, 0x04, 0x0b, 0x08, 0x00, 0x01, 0x00, 0x00, 0x00
        /*0020*/ 	.byte	0x00, 0x00, 0x00, 0x00


//--------------------- .nv.info._Z7iterateiiiiPii --------------------------
	.section	.nv.info._Z7iterateiiiiPii,"",@"SHT_CUDA_INFO"
	.sectionflags	@""
	.align	4


	//----- nvinfo : EIATTR_CUDA_API_VERSION
	.align		4
        /*0000*/ 	.byte	0x04, 0x37
        /*0002*/ 	.short	(.L_9 - .L_8)
.L_8:
        /*0004*/ 	.word	0x00000082


	//----- nvinfo : EIATTR_KPARAM_INFO
	.align		4
.L_9:
        /*0008*/ 	.byte	0x04, 0x17
        /*000a*/ 	.short	(.L_11 - .L_10)
.L_10:
        /*000c*/ 	.word	0x00000000
        /*0010*/ 	.short	0x0005
        /*0012*/ 	.short	0x0018
        /*0014*/ 	.byte	0x00, 0xf0, 0x11, 0x00


	//----- nvinfo : EIATTR_KPARAM_INFO
	.align		4
.L_11:
        /*0018*/ 	.byte	0x04, 0x17
        /*001a*/ 	.short	(.L_13 - .L_12)
.L_12:
        /*001c*/ 	.word	0x00000000
        /*0020*/ 	.short	0x0004
        /*0022*/ 	.short	0x0010
        /*0024*/ 	.byte	0x00, 0xf5, 0x21, 0x00


	//----- nvinfo : EIATTR_KPARAM_INFO
	.align		4
.L_13:
        /*0028*/ 	.byte	0x04, 0x17
        /*002a*/ 	.short	(.L_15 - .L_14)
.L_14:
        /*002c*/ 	.word	0x00000000
        /*0030*/ 	.short	0x0003
        /*0032*/ 	.short	0x000c
        /*0034*/ 	.byte	0x00, 0xf0, 0x11, 0x00


	//----- nvinfo : EIATTR_KPARAM_INFO
	.align		4
.L_15:
        /*0038*/ 	.byte	0x04, 0x17
        /*003a*/ 	.short	(.L_17 - .L_16)
.L_16:
        /*003c*/ 	.word	0x00000000
        /*0040*/ 	.short	0x0002
        /*0042*/ 	.short	0x0008
        /*0044*/ 	.byte	0x00, 0xf0, 0x11, 0x00


	//----- nvinfo : EIATTR_KPARAM_INFO
	.align		4
.L_17:
        /*0048*/ 	.byte	0x04, 0x17
        /*004a*/ 	.short	(.L_19 - .L_18)
.L_18:
        /*004c*/ 	.word	0x00000000
        /*0050*/ 	.short	0x0001
        /*0052*/ 	.short	0x0004
        /*0054*/ 	.byte	0x00, 0xf0, 0x11, 0x00


	//----- nvinfo : EIATTR_KPARAM_INFO
	.align		4
.L_19:
        /*0058*/ 	.byte	0x04, 0x17
        /*005a*/ 	.short	(.L_21 - .L_20)
.L_20:
        /*005c*/ 	.word	0x00000000
        /*0060*/ 	.short	0x0000
        /*0062*/ 	.short	0x0000
        /*0064*/ 	.byte	0x00, 0xf0, 0x11, 0x00


	//----- nvinfo : EIATTR_SPARSE_MMA_MASK
	.align		4
.L_21:
        /*0068*/ 	.byte	0x03, 0x50
        /*006a*/ 	.short	0x0000


	//----- nvinfo : EIATTR_MAXREG_COUNT
	.align		4
        /*006c*/ 	.byte	0x03, 0x1b
        /*006e*/ 	.short	0x00ff


	//----- nvinfo : EIATTR_MERCURY_ISA_VERSION
	.align		4
        /*0070*/ 	.byte	0x03, 0x5f
        /*0072*/ 	.short	0x0101


	//----- nvinfo : EIATTR_VRC_CTA_INIT_COUNT
	.align		4
        /*0074*/ 	.byte	0x02, 0x4a
	.zero		1
	.zero		1


	//----- nvinfo : EIATTR_EXIT_INSTR_OFFSETS
	.align		4
        /*0078*/ 	.byte	0x04, 0x1c
        /*007a*/ 	.short	(.L_23 - .L_22)


	//   ....[0]....
.L_22:
        /*007c*/ 	.word	0x000000c0


	//   ....[1]....
        /*0080*/ 	.word	0x000005c0


	//----- nvinfo : EIATTR_CRS_STACK_SIZE
	.align		4
.L_23:
        /*0084*/ 	.byte	0x04, 0x1e
        /*0086*/ 	.short	(.L_25 - .L_24)
.L_24:
        /*0088*/ 	.word	0x00000000


	//----- nvinfo : EIATTR_CBANK_PARAM_SIZE
	.align		4
.L_25:
        /*008c*/ 	.byte	0x03, 0x19
        /*008e*/ 	.short	0x001c


	//----- nvinfo : EIATTR_PARAM_CBANK
	.align		4
        /*0090*/ 	.byte	0x04, 0x0a
        /*0092*/ 	.short	(.L_27 - .L_26)
	.align		4
.L_26:
        /*0094*/ 	.word	index@(.nv.constant0._Z7iterateiiiiPii)
        /*0098*/ 	.short	0x0380
        /*009a*/ 	.short	0x001c


	//----- nvinfo : EIATTR_SW_WAR
	.align		4
.L_27:
        /*009c*/ 	.byte	0x04, 0x36
        /*009e*/ 	.short	(.L_29 - .L_28)
.L_28:
        /*00a0*/ 	.word	0x00000008
.L_29:


//--------------------- .nv.callgraph             --------------------------
	.section	.nv.callgraph,"",@"SHT_CUDA_CALLGRAPH"
	.align	4
	.sectionentsize	8
	.align		4
        /*0000*/ 	.word	0x00000000
	.align		4
        /*0004*/ 	.word	0xffffffff
	.align		4
        /*0008*/ 	.word	0x00000000
	.align		4
        /*000c*/ 	.word	0xfffffffe
	.align		4
        /*0010*/ 	.word	0x00000000
	.align		4
        /*0014*/ 	.word	0xfffffffd
	.align		4
        /*0018*/ 	.word	0x00000000
	.align		4
        /*001c*/ 	.word	0xfffffffc


//--------------------- .text._Z7iterateiiiiPii   --------------------------
	.section	.text._Z7iterateiiiiPii,"ax",@progbits
	.align	128
        .global         _Z7iterateiiiiPii
        .type           _Z7iterateiiiiPii,@function
        .size           _Z7iterateiiiiPii,(.L_x_14 - _Z7iterateiiiiPii)
        .other          _Z7iterateiiiiPii,@"STO_CUDA_ENTRY STV_DEFAULT"
_Z7iterateiiiiPii:
.text._Z7iterateiiiiPii:
[----:B------:R-:W-:Y:S01]  /*0000*/  LDC R1, c[0x0][0x37c] ;  /* 0x0000df00ff017b82 */ /* 0x000fe20000000800 */
[----:B------:R-:W0:Y:S07]  /*0010*/  S2R R3, SR_TID.Y ;  /* 0x0000000000037919 */ /* 0x000e2e0000002200 */
[----:B------:R-:W1:Y:S01]  /*0020*/  LDC R5, c[0x0][0x360] ;  /* 0x0000d800ff057b82 */ /* 0x000e620000000800 */
[----:B------:R-:W2:Y:S01]  /*0030*/  LDCU.64 UR4, c[0x0][0x388] ;  /* 0x00007100ff0477ac */ /* 0x000ea20008000a00 */
[----:B------:R-:W1:Y:S06]  /*0040*/  S2R R0, SR_TID.X ;  /* 0x0000000000007919 */ /* 0x000e6c0000002100 */
[----:B------:R-:W0:Y:S08]  /*0050*/  S2UR UR7, SR_CTAID.Y ;  /* 0x00000000000779c3 */ /* 0x000e300000002600 */
[----:B------:R-:W0:Y:S08]  /*0060*/  LDC R2, c[0x0][0x364] ;  /* 0x0000d900ff027b82 */ /* 0x000e300000000800 */
[----:B------:R-:W1:Y:S01]  /*0070*/  S2UR UR6, SR_CTAID.X ;  /* 0x00000000000679c3 */ /* 0x000e620000002500 */
[----:B0-----:R-:W-:-:S05]  /*0080*/  IMAD R2, R2, UR7, R3 ;  /* 0x0000000702027c24 */ /* 0x001fca000f8e0203 */
[----:B--2---:R-:W-:Y:S01]  /*0090*/  ISETP.GE.AND P0, PT, R2, UR5, PT ;  /* 0x0000000502007c0c */ /* 0x004fe2000bf06270 */
[----:B-1----:R-:W-:-:S05]  /*00a0*/  IMAD R5, R5, UR6, R0 ;  /* 0x0000000605057c24 */ /* 0x002fca000f8e0200 */
[----:B------:R-:W-:-:S13]  /*00b0*/  ISETP.GE.OR P0, PT, R5, UR4, P0 ;  /* 0x0000000405007c0c */ /* 0x000fda0008706670 */
[----:B------:R-:W-:Y:S05]  /*00c0*/  @P0 EXIT ;  /* 0x000000000000094d */ /* 0x000fea0003800000 */
[----:B------:R-:W-:-:S06]  /*00d0*/  UIADD3 UR4, UPT, UPT, UR4, -0x1, URZ ;  /* 0xffffffff04047890 */ /* 0x000fcc000fffe0ff */
[----:B------:R-:W-:Y:S01]  /*00e0*/  I2FP.F32.S32 R3, UR4 ;  /* 0x0000000400037c45 */ /* 0x000fe20008201400 */
[----:B------:R-:W-:Y:S02]  /*00f0*/  UMOV UR4, 0x40800000 ;  /* 0x4080000000047882 */ /* 0x000fe40000000000 */
[----:B------:R-:W-:Y:S01]  /*0100*/  IMAD.U32 R6, RZ, RZ, UR4 ;  /* 0x00000004ff067e24 */ /* 0x000fe2000f8e00ff */
[----:B------:R-:W0:Y:S08]  /*0110*/  MUFU.RCP R0, R3 ;  /* 0x0000000300007308 */ /* 0x000e300000001000 */
[----:B------:R-:W1:Y:S01]  /*0120*/  FCHK P0, R6, R3 ;  /* 0x0000000306007302 */ /* 0x000e620000000000 */
[----:B0-----:R-:W-:-:S04]  /*0130*/  FFMA R7, -R3, R0, 1 ;  /* 0x3f80000003077423 */ /* 0x001fc80000000100 */
[----:B------:R-:W-:-:S04]  /*0140*/  FFMA R0, R0, R7, R0 ;  /* 0x0000000700007223 */ /* 0x000fc80000000000 */
[----:B------:R-:W-:-:S04]  /*0150*/  FFMA R4, R0, 4, RZ ;  /* 0x4080000000047823 */ /* 0x000fc800000000ff */
[----:B------:R-:W-:-:S04]  /*0160*/  FFMA R7, -R3, R4, 4 ;  /* 0x4080000003077423 */ /* 0x000fc80000000104 */
[----:B------:R-:W-:Y:S01]  /*0170*/  FFMA R4, R0, R7, R4 ;  /* 0x0000000700047223 */ /* 0x000fe20000000004 */
[----:B-1----:R-:W-:Y:S06]  /*0180*/  @!P0 BRA `(.L_x_0) ;  /* 0x0000000000108947 */ /* 0x002fec0003800000 */
[----:B------:R-:W-:Y:S01]  /*0190*/  IMAD.MOV.U32 R0, RZ, RZ, 0x40800000 ;  /* 0x40800000ff007424 */ /* 0x000fe200078e00ff */
[----:B------:R-:W-:-:S07]  /*01a0*/  MOV R8, 0x1c0 ;  /* 0x000001c000087802 */ /* 0x000fce0000000f00 */
[----:B------:R-:W-:Y:S05]  /*01b0*/  CALL.REL.NOINC `($__internal_0_$__cuda_sm3x_div_rn_noftz_f32_slowpath) ;  /* 0x0000000400047944 */ /* 0x000fea0003c00000 */
[----:B------:R-:W-:-:S07]  /*01c0*/  IMAD.MOV.U32 R4, RZ, RZ, R0 ;  /* 0x000000ffff047224 */ /* 0x000fce00078e0000 */
.L_x_0:
[----:B------:R-:W0:Y:S02]  /*01d0*/  LDCU UR4, c[0x0][0x38c] ;  /* 0x00007180ff0477ac */ /* 0x000e240008000800 */
[----:B0-----:R-:W-:-:S06]  /*01e0*/  UIADD3 UR4, UPT, UPT, UR4, -0x1, URZ ;  /* 0xffffffff04047890 */ /* 0x001fcc000fffe0ff */
[----:B------:R-:W-:Y:S01]  /*01f0*/  I2FP.F32.U32 R3, UR4 ;  /* 0x0000000400037c45 */ /* 0x000fe20008201000 */
[----:B------:R-:W-:Y:S02]  /*0200*/  UMOV UR4, 0x40800000 ;  /* 0x4080000000047882 */ /* 0x000fe40000000000 */
[----:B------:R-:W-:Y:S01]  /*0210*/  IMAD.U32 R10, RZ, RZ, UR4 ;  /* 0x00000004ff0a7e24 */ /* 0x000fe2000f8e00ff */
[----:B------:R-:W0:Y:S08]  /*0220*/  MUFU.RCP R0, R3 ;  /* 0x0000000300007308 */ /* 0x000e300000001000 */
[----:B------:R-:W1:Y:S01]  /*0230*/  FCHK P0, R10, R3 ;  /* 0x000000030a007302 */ /* 0x000e620000000000 */
[----:B0-----:R-:W-:-:S04]  /*0240*/  FFMA R7, -R3, R0, 1 ;  /* 0x3f80000003077423 */ /* 0x001fc80000000100 */
[----:B------:R-:W-:Y:S01]  /*0250*/  FFMA R0, R0, R7, R0 ;  /* 0x0000000700007223 */ /* 0x000fe20000000000 */
[----:B------:R-:W-:-:S03]  /*0260*/  I2FP.F32.U32 R7, R2 ;  /* 0x0000000200077245 */ /* 0x000fc60000201000 */
[----:B------:R-:W-:Y:S02]  /*0270*/  FFMA R9, R0, 4, RZ ;  /* 0x4080000000097823 */ /* 0x000fe400000000ff */
[----:B------:R-:W-:Y:S02]  /*0280*/  FFMA R6, R7, R4, -2 ;  /* 0xc000000007067423 */ /* 0x000fe40000000004 */
[----:B------:R-:W-:-:S04]  /*0290*/  FFMA R8, -R3, R9, 4 ;  /* 0x4080000003087423 */ /* 0x000fc80000000109 */
[----:B------:R-:W-:Y:S01]  /*02a0*/  FFMA R0, R0, R8, R9 ;  /* 0x0000000800007223 */ /* 0x000fe20000000009 */
[----:B-1----:R-:W-:Y:S06]  /*02b0*/  @!P0 BRA `(.L_x_1) ;  /* 0x00000000000c8947 */ /* 0x002fec0003800000 */
[----:B------:R-:W-:Y:S01]  /*02c0*/  IMAD.MOV.U32 R0, RZ, RZ, 0x40800000 ;  /* 0x40800000ff007424 */ /* 0x000fe200078e00ff */
[----:B------:R-:W-:-:S07]  /*02d0*/  MOV R8, 0x2f0 ;  /* 0x000002f000087802 */ /* 0x000fce0000000f00 */
[----:B------:R-:W-:Y:S05]  /*02e0*/  CALL.REL.NOINC `($__internal_0_$__cuda_sm3x_div_rn_noftz_f32_slowpath) ;  /* 0x0000000000b87944 */ /* 0x000fea0003c00000 */
.L_x_1:
[----:B------:R-:W-:Y:S01]  /*02f0*/  I2FP.F32.S32 R4, R5 ;  /* 0x0000000500047245 */ /* 0x000fe20000201400 */
[----:B------:R-:W-:Y:S01]  /*0300*/  HFMA2 R7, -RZ, RZ, 0, 0 ;  /* 0x00000000ff077431 */ /* 0x000fe200000001ff */
[----:B------:R-:W-:Y:S01]  /*0310*/  BSSY.RECONVERGENT B0, `(.L_x_2) ;  /* 0x0000010000007945 */ /* 0x000fe20003800200 */
[----:B------:R-:W0:Y:S02]  /*0320*/  LDCU UR4, c[0x0][0x398] ;  /* 0x00007300ff0477ac */ /* 0x000e240008000800 */
[----:B------:R-:W-:-:S04]  /*0330*/  FADD R3, -R3, R4 ;  /* 0x0000000403037221 */ /* 0x000fc80000000100 */
[----:B------:R-:W-:-:S07]  /*0340*/  FFMA R0, R3, -R0, -2 ;  /* 0xc000000003007423 */ /* 0x000fce0000000800 */
.L_x_3:
[----:B------:R-:W-:Y:S01]  /*0350*/  FMUL R3, R0, R0 ;  /* 0x0000000000037220 */ /* 0x000fe20000400000 */
[C---:B------:R-:W-:Y:S01]  /*0360*/  FADD R9, R6.reuse, R6 ;  /* 0x0000000606097221 */ /* 0x040fe20000000000 */
[----:B------:R-:W-:Y:S02]  /*0370*/  IMAD.MOV.U32 R4, RZ, RZ, R7 ;  /* 0x000000ffff047224 */ /* 0x000fe400078e0007 */
[----:B------:R-:W-:Y:S01]  /*0380*/  FFMA R3, R6, R6, -R3 ;  /* 0x0000000606037223 */ /* 0x000fe20000000803 */
[----:B------:R-:W-:Y:S01]  /*0390*/  FFMA R0, R9, R0, 0.15600000321865081787 ;  /* 0x3e1fbe7709007423 */ /* 0x000fe20000000000 */
[----:B------:R-:W-:Y:S02]  /*03a0*/  VIADD R7, R7, 0x1 ;  /* 0x0000000107077836 */ /* 0x000fe40000000000 */
[----:B------:R-:W-:-:S03]  /*03b0*/  FADD R6, R3, -0.80000001192092895508 ;  /* 0xbf4ccccd03067421 */ /* 0x000fc60000000000 */
[----:B0-----:R-:W-:Y:S01]  /*03c0*/  ISETP.GE.AND P0, PT, R7, UR4, PT ;  /* 0x0000000407007c0c */ /* 0x001fe2000bf06270 */
[----:B------:R-:W-:-:S04]  /*03d0*/  FMUL R3, R6, R6 ;  /* 0x0000000606037220 */ /* 0x000fc80000400000 */
[----:B------:R-:W-:-:S05]  /*03e0*/  FFMA R3, R0, R0, R3 ;  /* 0x0000000000037223 */ /* 0x000fca0000000003 */
[----:B------:R-:W-:-:S13]  /*03f0*/  FSETP.LT.AND P1, PT, R3, 4, PT ;  /* 0x408000000300780b */ /* 0x000fda0003f21000 */
[----:B------:R-:W-:Y:S05]  /*0400*/  @!P0 BRA P1, `(.L_x_3) ;  /* 0xfffffffc00d08947 */ /* 0x000fea000083ffff */
[----:B------:R-:W-:Y:S05]  /*0410*/  BSYNC.RECONVERGENT B0 ;  /* 0x0000000000007941 */ /* 0x000fea0003800200 */
.L_x_2:
[----:B------:R-:W-:Y:S01]  /*0420*/  UIADD3 UR4, UPT, UPT, UR4, -0x1, URZ ;  /* 0xffffffff04047890 */ /* 0x000fe2000fffe0ff */
[----:B------:R-:W0:Y:S05]  /*0430*/  LDCU.64 UR6, c[0x0][0x380] ;  /* 0x00007000ff0677ac */ /* 0x000e2a0008000a00 */
[----:B------:R-:W-:-:S04]  /*0440*/  I2FP.F32.S32 R3, UR4 ;  /* 0x0000000400037c45 */ /* 0x000fc80008201400 */
[----:B------:R-:W1:Y:S01]  /*0450*/  MUFU.RCP R6, R3 ;  /* 0x0000000300067308 */ /* 0x000e620000001000 */
[----:B0-----:R-:W-:-:S06]  /*0460*/  UIADD3 UR4, UPT, UPT, -UR7, UR6, URZ ;  /* 0x0000000607047290 */ /* 0x001fcc000fffe1ff */
[----:B------:R-:W-:Y:S01]  /*0470*/  I2FP.F32.S32 R0, UR4 ;  /* 0x0000000400007c45 */ /* 0x000fe20008201400 */
[----:B-1----:R-:W-:-:S03]  /*0480*/  FFMA R7, -R3, R6, 1 ;  /* 0x3f80000003077423 */ /* 0x002fc60000000106 */
[----:B------:R-:W0:Y:S01]  /*0490*/  FCHK P0, R0, R3 ;  /* 0x0000000300007302 */ /* 0x000e220000000000 */
[----:B------:R-:W-:Y:S01]  /*04a0*/  FFMA R7, R6, R7, R6 ;  /* 0x0000000706077223 */ /* 0x000fe20000000006 */
[----:B------:R-:W1:Y:S03]  /*04b0*/  LDCU.64 UR4, c[0x0][0x358] ;  /* 0x00006b00ff0477ac */ /* 0x000e660008000a00 */
[----:B------:R-:W-:-:S04]  /*04c0*/  FFMA R6, R0, R7, RZ ;  /* 0x0000000700067223 */ /* 0x000fc800000000ff */
[----:B------:R-:W-:-:S04]  /*04d0*/  FFMA R8, -R3, R6, R0 ;  /* 0x0000000603087223 */ /* 0x000fc80000000100 */
[----:B------:R-:W-:Y:S01]  /*04e0*/  FFMA R7, R7, R8, R6 ;  /* 0x0000000807077223 */ /* 0x000fe20000000006 */
[----:B------:R-:W-:Y:S01]  /*04f0*/  I2FP.F32.S32 R6, UR7 ;  /* 0x0000000700067c45 */ /* 0x000fe20008201400 */
[----:B0-----:R-:W-:Y:S06]  /*0500*/  @!P0 BRA `(.L_x_4) ;  /* 0x00000000000c8947 */ /* 0x001fec0003800000 */
[----:B------:R-:W-:-:S07]  /*0510*/  MOV R8, 0x530 ;  /* 0x0000053000087802 */ /* 0x000fce0000000f00 */
[----:B-1----:R-:W-:Y:S05]  /*0520*/  CALL.REL.NOINC `($__internal_0_$__cuda_sm3x_div_rn_noftz_f32_slowpath) ;  /* 0x0000000000287944 */ /* 0x002fea0003c00000 */
[----:B------:R-:W-:-:S07]  /*0530*/  IMAD.MOV.U32 R7, RZ, RZ, R0 ;  /* 0x000000ffff077224 */ /* 0x000fce00078e0000 */
.L_x_4:
[----:B------:R-:W0:Y:S01]  /*0540*/  LDC.64 R8, c[0x0][0x390] ;  /* 0x0000e400ff087b82 */ /* 0x000e220000000a00 */
[----:B------:R-:W2:Y:S01]  /*0550*/  LDCU UR6, c[0x0][0x38c] ;  /* 0x00007180ff0677ac */ /* 0x000ea20008000800 */
[----:B------:R-:W-:-:S05]  /*0560*/  I2FP.F32.U32 R3, R4 ;  /* 0x0000000400037245 */ /* 0x000fca0000201000 */
[----:B------:R-:W-:-:S04]  /*0570*/  FFMA R6, R3, R7, R6 ;  /* 0x0000000703067223 */ /* 0x000fc80000000006 */
[----:B------:R-:W1:Y:S01]  /*0580*/  F2I.TRUNC.NTZ R7, R6 ;  /* 0x0000000600077305 */ /* 0x000e62000020f100 */
[----:B--2---:R-:W-:-:S04]  /*0590*/  IMAD R3, R5, UR6, R2 ;  /* 0x0000000605037c24 */ /* 0x004fc8000f8e0202 */
[----:B0-----:R-:W-:-:S05]  /*05a0*/  IMAD.WIDE R2, R3, 0x4, R8 ;  /* 0x0000000403027825 */ /* 0x001fca00078e0208 */
[----:B-1----:R-:W-:Y:S01]  /*05b0*/  STG.E desc[UR4][R2.64], R7 ;  /* 0x0000000702007986 */ /* 0x002fe2000c101904 */
[----:B------:R-:W-:Y:S05]  /*05c0*/  EXIT ;  /* 0x000000000000794d */ /* 0x000fea0003800000 */
        .weak           $__internal_0_$__cuda_sm3x_div_rn_noftz_f32_slowpath
        .type           $__internal_0_$__cuda_sm3x_div_rn_noftz_f32_slowpath,@function
        .size           $__internal_0_$__cuda_sm3x_div_rn_noftz_f32_slowpath,(.L_x_14 - $__internal_0_$__cuda_sm3x_div_rn_noftz_f32_slowpath)
$__internal_0_$__cuda_sm3x_div_rn_noftz_f32_slowpath:
[--C-:B------:R-:W-:Y:S01]  /*05d0*/  SHF.R.U32.HI R9, RZ, 0x17, R3.reuse ;  /* 0x00000017ff097819 */ /* 0x100fe20000011603 */
[----:B------:R-:W-:Y:S01]  /*05e0*/  IMAD.MOV.U32 R11, RZ, RZ, R3 ;  /* 0x000000ffff0b7224 */ /* 0x000fe200078e0003 */
[----:B------:R-:W-:Y:S02]  /*05f0*/  SHF.R.U32.HI R7, RZ, 0x17, R0 ;  /* 0x00000017ff077819 */ /* 0x000fe40000011600 */
[----:B------:R-:W-:Y:S02]  /*0600*/  LOP3.LUT R9, R9, 0xff, RZ, 0xc0, !PT ;  /* 0x000000ff09097812 */ /* 0x000fe400078ec0ff */
[----:B------:R-:W-:-:S03]  /*0610*/  LOP3.LUT R14, R7, 0xff, RZ, 0xc0, !PT ;  /* 0x000000ff070e7812 */ /* 0x000fc600078ec0ff */
[----:B------:R-:W-:Y:S01]  /*0620*/  VIADD R12, R9, 0xffffffff ;  /* 0xffffffff090c7836 */ /* 0x000fe20000000000 */
[----:B------:R-:W-:-:S04]  /*0630*/  IADD3 R10, PT, PT, R14, -0x1, RZ ;  /* 0xffffffff0e0a7810 */ /* 0x000fc80007ffe0ff */
[----:B------:R-:W-:-:S04]  /*0640*/  ISETP.GT.U32.AND P0, PT, R12, 0xfd, PT ;  /* 0x000000fd0c00780c */ /* 0x000fc80003f04070 */
[----:B------:R-:W-:-:S13]  /*0650*/  ISETP.GT.U32.OR P0, PT, R10, 0xfd, P0 ;  /* 0x000000fd0a00780c */ /* 0x000fda0000704470 */
[----:B------:R-:W-:Y:S01]  /*0660*/  @!P0 IMAD.MOV.U32 R7, RZ, RZ, RZ ;  /* 0x000000ffff078224 */ /* 0x000fe200078e00ff */
[----:B------:R-:W-:Y:S06]  /*0670*/  @!P0 BRA `(.L_x_5) ;  /* 0x00000000005c8947 */ /* 0x000fec0003800000 */
[----:B------:R-:W-:Y:S02]  /*0680*/  FSETP.GTU.FTZ.AND P0, PT, |R0|, +INF , PT ;  /* 0x7f8000000000780b */ /* 0x000fe40003f1c200 */
[----:B------:R-:W-:-:S04]  /*0690*/  FSETP.GTU.FTZ.AND P1, PT, |R3|, +INF , PT ;  /* 0x7f8000000300780b */ /* 0x000fc80003f3c200 */
[----:B------:R-:W-:-:S13]  /*06a0*/  PLOP3.LUT P0, PT, P0, P1, PT, 0xf8, 0x8f ;  /* 0x00000000008f781c */ /* 0x000fda0000703f70 */
[----:B------:R-:W-:Y:S05]  /*06b0*/  @P0 BRA `(.L_x_6) ;  /* 0x0000000400440947 */ /* 0x000fea0003800000 */
[----:B------:R-:W-:-:S13]  /*06c0*/  LOP3.LUT P0, RZ, R11, 0x7fffffff, R0, 0xc8, !PT ;  /* 0x7fffffff0bff7812 */ /* 0x000fda000780c800 */
[----:B------:R-:W-:Y:S05]  /*06d0*/  @!P0 BRA `(.L_x_7) ;  /* 0x0000000400348947 */ /* 0x000fea0003800000 */
[C---:B------:R-:W-:Y:S02]  /*06e0*/  FSETP.NEU.FTZ.AND P2, PT, |R0|.reuse, +INF , PT ;  /* 0x7f8000000000780b */ /* 0x040fe40003f5d200 */
[----:B------:R-:W-:Y:S02]  /*06f0*/  FSETP.NEU.FTZ.AND P1, PT, |R3|, +INF , PT ;  /* 0x7f8000000300780b */ /* 0x000fe40003f3d200 */
[----:B------:R-:W-:-:S11]  /*0700*/  FSETP.NEU.FTZ.AND P0, PT, |R0|, +INF , PT ;  /* 0x7f8000000000780b */ /* 0x000fd60003f1d200 */
[----:B------:R-:W-:Y:S05]  /*0710*/  @!P1 BRA !P2, `(.L_x_7) ;  /* 0x0000000400249947 */ /* 0x000fea0005000000 */
[----:B------:R-:W-:-:S04]  /*0720*/  LOP3.LUT P2, RZ, R0, 0x7fffffff, RZ, 0xc0, !PT ;  /* 0x7fffffff00ff7812 */ /* 0x000fc8000784c0ff */
[----:B------:R-:W-:-:S13]  /*0730*/  PLOP3.LUT P1, PT, P1, P2, PT, 0x2f, 0xf2 ;  /* 0x0000000000f2781c */ /* 0x000fda0000f24577 */
[----:B------:R-:W-:Y:S05]  /*0740*/  @P1 BRA `(.L_x_8) ;  /* 0x0000000400101947 */ /* 0x000fea0003800000 */
[----:B------:R-:W-:-:S04]  /*0750*/  LOP3.LUT P1, RZ, R11, 0x7fffffff, RZ, 0xc0, !PT ;  /* 0x7fffffff0bff7812 */ /* 0x000fc8000782c0ff */
[----:B------:R-:W-:-:S13]  /*0760*/  PLOP3.LUT P0, PT, P0, P1, PT, 0x2f, 0xf2 ;  /* 0x0000000000f2781c */ /* 0x000fda0000702577 */
[----:B------:R-:W-:Y:S05]  /*0770*/  @P0 BRA `(.L_x_9) ;  /* 0x0000000000f80947 */ /* 0x000fea0003800000 */
[----:B------:R-:W-:Y:S02]  /*0780*/  ISETP.GE.AND P0, PT, R10, RZ, PT ;  /* 0x000000ff0a00720c */ /* 0x000fe40003f06270 */
[----:B------:R-:W-:-:S11]  /*0790*/  ISETP.GE.AND P1, PT, R12, RZ, PT ;  /* 0x000000ff0c00720c */ /* 0x000fd60003f26270 */
[----:B------:R-:W-:Y:S02]  /*07a0*/  @P0 IMAD.MOV.U32 R7, RZ, RZ, RZ ;  /* 0x000000ffff070224 */ /* 0x000fe400078e00ff */
[----:B------:R-:W-:Y:S01]  /*07b0*/  @!P0 FFMA R0, R0, 1.84467440737095516160e+19, RZ ;  /* 0x5f80000000008823 */ /* 0x000fe200000000ff */
[----:B------:R-:W-:Y:S02]  /*07c0*/  @!P0 IMAD.MOV.U32 R7, RZ, RZ, -0x40 ;  /* 0xffffffc0ff078424 */ /* 0x000fe400078e00ff */
[----:B------:R-:W-:-:S03]  /*07d0*/  @!P1 FFMA R11, R3, 1.84467440737095516160e+19, RZ ;  /* 0x5f800000030b9823 */ /* 0x000fc600000000ff */
[----:B------:R-:W-:-:S07]  /*07e0*/  @!P1 IADD3 R7, PT, PT, R7, 0x40, RZ ;  /* 0x0000004007079810 */ /* 0x000fce0007ffe0ff */
.L_x_5:
[----:B------:R-:W-:-:S05]  /*07f0*/  LEA R10, R9, 0xc0800000, 0x17 ;  /* 0xc0800000090a7811 */ /* 0x000fca00078eb8ff */
[----:B------:R-:W-:Y:S02]  /*0800*/  IMAD.IADD R11, R11, 0x1, -R10 ;  /* 0x000000010b0b7824 */ /* 0x000fe400078e0a0a */
[----:B------:R-:W-:Y:S02]  /*0810*/  VIADD R10, R14, 0xffffff81 ;  /* 0xffffff810e0a7836 */ /* 0x000fe40000000000 */
[----:B------:R-:W0:Y:S01]  /*0820*/  MUFU.RCP R12, R11 ;  /* 0x0000000b000c7308 */ /* 0x000e220000001000 */
[----:B------:R-:W-:Y:S01]  /*0830*/  FADD.FTZ R13, -R11, -RZ ;  /* 0x800000ff0b0d7221 */ /* 0x000fe20000010100 */
[C---:B------:R-:W-:Y:S01]  /*0840*/  IMAD R0, R10.reuse, -0x800000, R0 ;  /* 0xff8000000a007824 */ /* 0x040fe200078e0200 */
[----:B------:R-:W-:-:S05]  /*0850*/  IADD3 R10, PT, PT, R10, 0x7f, -R9 ;  /* 0x0000007f0a0a7810 */ /* 0x000fca0007ffe809 */
[----:B------:R-:W-:Y:S02]  /*0860*/  IMAD.IADD R10, R10, 0x1, R7 ;  /* 0x000000010a0a7824 */ /* 0x000fe400078e0207 */
[----:B0-----:R-:W-:-:S04]  /*0870*/  FFMA R15, R12, R13, 1 ;  /* 0x3f8000000c0f7423 */ /* 0x001fc8000000000d */
[----:B------:R-:W-:-:S04]  /*0880*/  FFMA R17, R12, R15, R12 ;  /* 0x0000000f0c117223 */ /* 0x000fc8000000000c */
[----:B------:R-:W-:-:S04]  /*0890*/  FFMA R12, R0, R17, RZ ;  /* 0x00000011000c7223 */ /* 0x000fc800000000ff */
[----:B------:R-:W-:-:S04]  /*08a0*/  FFMA R15, R13, R12, R0 ;  /* 0x0000000c0d0f7223 */ /* 0x000fc80000000000 */
[----:B------:R-:W-:-:S04]  /*08b0*/  FFMA R12, R17, R15, R12 ;  /* 0x0000000f110c7223 */ /* 0x000fc8000000000c */
[----:B------:R-:W-:-:S04]  /*08c0*/  FFMA R13, R13, R12, R0 ;  /* 0x0000000c0d0d7223 */ /* 0x000fc80000000000 */
[----:B------:R-:W-:-:S05]  /*08d0*/  FFMA R0, R17, R13, R12 ;  /* 0x0000000d11007223 */ /* 0x000fca000000000c */
[----:B------:R-:W-:-:S04]  /*08e0*/  SHF.R.U32.HI R9, RZ, 0x17, R0 ;  /* 0x00000017ff097819 */ /* 0x000fc80000011600 */
[----:B------:R-:W-:-:S04]  /*08f0*/  LOP3.LUT R9, R9, 0xff, RZ, 0xc0, !PT ;  /* 0x000000ff09097812 */ /* 0x000fc800078ec0ff */
[----:B------:R-:W-:-:S05]  /*0900*/  IADD3 R11, PT, PT, R9, R10, RZ ;  /* 0x0000000a090b7210 */ /* 0x000fca0007ffe0ff */
[----:B------:R-:W-:-:S05]  /*0910*/  VIADD R7, R11, 0xffffffff ;  /* 0xffffffff0b077836 */ /* 0x000fca0000000000 */
[----:B------:R-:W-:-:S13]  /*0920*/  ISETP.GE.U32.AND P0, PT, R7, 0xfe, PT ;  /* 0x000000fe0700780c */ /* 0x000fda0003f06070 */
[----:B------:R-:W-:Y:S05]  /*0930*/  @!P0 BRA `(.L_x_10) ;  /* 0x0000000000808947 */ /* 0x000fea0003800000 */
[----:B------:R-:W-:-:S13]  /*0940*/  ISETP.GT.AND P0, PT, R11, 0xfe, PT ;  /* 0x000000fe0b00780c */ /* 0x000fda0003f04270 */
[----:B------:R-:W-:Y:S05]  /*0950*/  @P0 BRA `(.L_x_11) ;  /* 0x00000000006c0947 */ /* 0x000fea0003800000 */
[----:B------:R-:W-:-:S13]  /*0960*/  ISETP.GE.AND P0, PT, R11, 0x1, PT ;  /* 0x000000010b00780c */ /* 0x000fda0003f06270 */
[----:B------:R-:W-:Y:S05]  /*0970*/  @P0 BRA `(.L_x_12) ;  /* 0x0000000000980947 */ /* 0x000fea0003800000 */
[----:B------:R-:W-:Y:S02]  /*0980*/  ISETP.GE.AND P0, PT, R11, -0x18, PT ;  /* 0xffffffe80b00780c */ /* 0x000fe40003f06270 */
[----:B------:R-:W-:-:S11]  /*0990*/  LOP3.LUT R0, R0, 0x80000000, RZ, 0xc0, !PT ;  /* 0x8000000000007812 */ /* 0x000fd600078ec0ff */
[----:B------:R-:W-:Y:S05]  /*09a0*/  @!P0 BRA `(.L_x_12) ;  /* 0x00000000008c8947 */ /* 0x000fea0003800000 */
[CCC-:B------:R-:W-:Y:S01]  /*09b0*/  FFMA.RZ R7, R17.reuse, R13.reuse, R12.reuse ;  /* 0x0000000d11077223 */ /* 0x1c0fe2000000c00c */
[-CC-:B------:R-:W-:Y:S01]  /*09c0*/  FFMA.RM R10, R17, R13.reuse, R12.reuse ;  /* 0x0000000d110a7223 */ /* 0x180fe2000000400c */
[C---:B------:R-:W-:Y:S02]  /*09d0*/  ISETP.NE.AND P2, PT, R11.reuse, RZ, PT ;  /* 0x000000ff0b00720c */ /* 0x040fe40003f45270 */
[----:B------:R-:W-:Y:S02]  /*09e0*/  ISETP.NE.AND P1, PT, R11, RZ, PT ;  /* 0x000000ff0b00720c */ /* 0x000fe40003f25270 */
[----:B------:R-:W-:Y:S01]  /*09f0*/  LOP3.LUT R9, R7, 0x7fffff, RZ, 0xc0, !PT ;  /* 0x007fffff07097812 */ /* 0x000fe200078ec0ff */
[----:B------:R-:W-:Y:S01]  /*0a00*/  FFMA.RP R7, R17, R13, R12 ;  /* 0x0000000d11077223 */ /* 0x000fe2000000800c */
[----:B------:R-:W-:Y:S02]  /*0a10*/  VIADD R12, R11, 0x20 ;  /* 0x000000200b0c7836 */ /* 0x000fe40000000000 */
[----:B------:R-:W-:Y:S01]  /*0a20*/  LOP3.LUT R9, R9, 0x800000, RZ, 0xfc, !PT ;  /* 0x0080000009097812 */ /* 0x000fe200078efcff */
[----:B------:R-:W-:Y:S01]  /*0a30*/  IMAD.MOV R11, RZ, RZ, -R11 ;  /* 0x000000ffff0b7224 */ /* 0x000fe200078e0a0b */
[----:B------:R-:W-:-:S02]  /*0a40*/  FSETP.NEU.FTZ.AND P0, PT, R7, R10, PT ;  /* 0x0000000a0700720b */ /* 0x000fc40003f1d000 */
[----:B------:R-:W-:Y:S02]  /*0a50*/  SHF.L.U32 R12, R9, R12, RZ ;  /* 0x0000000c090c7219 */ /* 0x000fe400000006ff */
[----:B------:R-:W-:Y:S02]  /*0a60*/  SEL R10, R11, RZ, P2 ;  /* 0x000000ff0b0a7207 */ /* 0x000fe40001000000 */
[----:B------:R-:W-:Y:S02]  /*0a70*/  ISETP.NE.AND P1, PT, R12, RZ, P1 ;  /* 0x000000ff0c00720c */ /* 0x000fe40000f25270 */
[----:B------:R-:W-:Y:S02]  /*0a80*/  SHF.R.U32.HI R10, RZ, R10, R9 ;  /* 0x0000000aff0a7219 */ /* 0x000fe40000011609 */
[----:B------:R-:W-:Y:S02]  /*0a90*/  PLOP3.LUT P0, PT, P0, P1, PT, 0xf8, 0x8f ;  /* 0x00000000008f781c */ /* 0x000fe40000703f70 */
[----:B------:R-:W-:-:S02]  /*0aa0*/  SHF.R.U32.HI R12, RZ, 0x1, R10 ;  /* 0x00000001ff0c7819 */ /* 0x000fc4000001160a */
[----:B------:R-:W-:-:S04]  /*0ab0*/  SEL R7, RZ, 0x1, !P0 ;  /* 0x00000001ff077807 */ /* 0x000fc80004000000 */
[----:B------:R-:W-:-:S04]  /*0ac0*/  LOP3.LUT R7, R7, 0x1, R12, 0xf8, !PT ;  /* 0x0000000107077812 */ /* 0x000fc800078ef80c */
[----:B------:R-:W-:-:S04]  /*0ad0*/  LOP3.LUT R7, R7, R10, RZ, 0xc0, !PT ;  /* 0x0000000a07077212 */ /* 0x000fc800078ec0ff */
[----:B------:R-:W-:-:S04]  /*0ae0*/  IADD3 R7, PT, PT, R12, R7, RZ ;  /* 0x000000070c077210 */ /* 0x000fc80007ffe0ff */
[----:B------:R-:W-:Y:S01]  /*0af0*/  LOP3.LUT R0, R7, R0, RZ, 0xfc, !PT ;  /* 0x0000000007007212 */ /* 0x000fe200078efcff */
[----:B------:R-:W-:Y:S06]  /*0b00*/  BRA `(.L_x_12) ;  /* 0x0000000000347947 */ /* 0x000fec0003800000 */
.L_x_11:
[----:B------:R-:W-:-:S04]  /*0b10*/  LOP3.LUT R0, R0, 0x80000000, RZ, 0xc0, !PT ;  /* 0x8000000000007812 */ /* 0x000fc800078ec0ff */
[----:B------:R-:W-:Y:S01]  /*0b20*/  LOP3.LUT R0, R0, 0x7f800000, RZ, 0xfc, !PT ;  /* 0x7f80000000007812 */ /* 0x000fe200078efcff */
[----:B------:R-:W-:Y:S06]  /*0b30*/  BRA `(.L_x_12) ;  /* 0x0000000000287947 */ /* 0x000fec0003800000 */
.L_x_10:
[----:B------:R-:W-:Y:S01]  /*0b40*/  IMAD R0, R10, 0x800000, R0 ;  /* 0x008000000a007824 */ /* 0x000fe200078e0200 */
[----:B------:R-:W-:Y:S06]  /*0b50*/  BRA `(.L_x_12) ;  /* 0x0000000000207947 */ /* 0x000fec0003800000 */
.L_x_9:
[----:B------:R-:W-:-:S04]  /*0b60*/  LOP3.LUT R0, R11, 0x80000000, R0, 0x48, !PT ;  /* 0x800000000b007812 */ /* 0x000fc800078e4800 */
[----:B------:R-:W-:Y:S01]  /*0b70*/  LOP3.LUT R0, R0, 0x7f800000, RZ, 0xfc, !PT ;  /* 0x7f80000000007812 */ /* 0x000fe200078efcff */
[----:B------:R-:W-:Y:S06]  /*0b80*/  BRA `(.L_x_12) ;  /* 0x0000000000147947 */ /* 0x000fec0003800000 */
.L_x_8:
[----:B------:R-:W-:Y:S01]  /*0b90*/  LOP3.LUT R0, R11, 0x80000000, R0, 0x48, !PT ;  /* 0x800000000b007812 */ /* 0x000fe200078e4800 */
[----:B------:R-:W-:Y:S06]  /*0ba0*/  BRA `(.L_x_12) ;  /* 0x00000000000c7947 */ /* 0x000fec0003800000 */
.L_x_7:
[----:B------:R-:W0:Y:S01]  /*0bb0*/  MUFU.RSQ R0, -QNAN ;  /* 0xffc0000000007908 */ /* 0x000e220000001400 */
[----:B------:R-:W-:Y:S05]  /*0bc0*/  BRA `(.L_x_12) ;  /* 0x0000000000047947 */ /* 0x000fea0003800000 */
.L_x_6:
[----:B------:R-:W-:-:S07]  /*0bd0*/  FADD.FTZ R0, R0, R3 ;  /* 0x0000000300007221 */ /* 0x000fce0000010000 */
.L_x_12:
[----:B------:R-:W-:-:S04]  /*0be0*/  IMAD.MOV.U32 R9, RZ, RZ, 0x0 ;  /* 0x00000000ff097424 */ /* 0x000fc800078e00ff */
[----:B0-----:R-:W-:Y:S05]  /*0bf0*/  RET.REL.NODEC R8 `(_Z7iterateiiiiPii) ;  /* 0xfffffff408007950 */ /* 0x001fea0003c3ffff */
.L_x_13:
[----:B------:R-:W-:-:S00]  /*0c00*/  BRA `(.L_x_13) ;  /* 0xfffffffc00fc7947 */ /* 0x000fc0000383ffff */
[----:B------:R-:W-:-:S00]  /*0c10*/  NOP ;  /* 0x0000000000007918 */ /* 0x000fc00000000000 */
        /* <DEDUP_REMOVED lines=14> */
.L_x_14:


//--------------------- .nv.shared.reserved.0     --------------------------
	.section	.nv.shared.reserved.0,"aw",@nobits
	.weak		__nv_reservedSMEM_offset_0_alias
	.size		__nv_reservedSMEM_offset_0_alias, 0, 64
	.other		__nv_reservedSMEM_offset_0_alias,@"STO_CUDA_RESERVED_SHARED STV_DEFAULT"
__nv_reservedSMEM_offset_0_alias:
	.zero		0
	.zero		64


//--------------------- .nv.constant0._Z7iterateiiiiPii --------------------------
	.section	.nv.constant0._Z7iterateiiiiPii,"a",@progbits
	.sectionflags	@""
	.align	4
.nv.constant0._Z7iterateiiiiPii:
	.zero		924


//--------------------- SYMBOLS --------------------------

	.type		.nv.reservedSmem.offset0,@object
	.size		.nv.reservedSmem.offset0,0x4
